//
// Generated by NVIDIA NVVM Compiler
//
// Compiler Build ID: CL-36424714
// Cuda compilation tools, release 13.0, V13.0.88
// Based on NVVM 20.0.0
//

.version 9.0
.target sm_100
.address_size 64

	// .globl	PMatMulKernel

.visible .entry PMatMulKernel(
	.param .u64 .ptr .align 1 PMatMulKernel_param_0,
	.param .u64 .ptr .align 1 PMatMulKernel_param_1,
	.param .u64 .ptr .align 1 PMatMulKernel_param_2,
	.param .u32 PMatMulKernel_param_3,
	.param .u32 PMatMulKernel_param_4
)
{
	.reg .pred 	%p<4>;
	.reg .b32 	%r<14>;
	.reg .b64 	%rd<11>;
	.reg .b64 	%fd<4>;

	ld.param.u64 	%rd1, [PMatMulKernel_param_0];
	ld.param.u64 	%rd2, [PMatMulKernel_param_1];
	ld.param.u64 	%rd3, [PMatMulKernel_param_2];
	ld.param.u32 	%r4, [PMatMulKernel_param_3];
	ld.param.u32 	%r5, [PMatMulKernel_param_4];
	mov.u32 	%r6, %ctaid.x;
	mov.u32 	%r7, %ntid.x;
	mov.u32 	%r8, %tid.x;
	mad.lo.s32 	%r1, %r6, %r7, %r8;
	mov.u32 	%r9, %ctaid.y;
	mov.u32 	%r10, %ntid.y;
	mov.u32 	%r11, %tid.y;
	mad.lo.s32 	%r12, %r9, %r10, %r11;
	setp.ge.s32 	%p1, %r1, %r4;
	setp.ge.s32 	%p2, %r12, %r5;
	or.pred  	%p3, %p1, %p2;
	@%p3 bra 	$L__BB0_2;
	cvta.to.global.u64 	%rd4, %rd2;
	cvta.to.global.u64 	%rd5, %rd3;
	cvta.to.global.u64 	%rd6, %rd1;
	mad.lo.s32 	%r13, %r5, %r1, %r12;
	mul.wide.s32 	%rd7, %r13, 8;
	add.s64 	%rd8, %rd4, %rd7;
	ld.global.f64 	%fd1, [%rd8];
	add.s64 	%rd9, %rd5, %rd7;
	ld.global.f64 	%fd2, [%rd9];
	mul.f64 	%fd3, %fd1, %fd2;
	add.s64 	%rd10, %rd6, %rd7;
	st.global.f64 	[%rd10], %fd3;
$L__BB0_2:
	ret;

}


// ===== COMPILED SASS (sm_100) =====

	.target	sm_100

	.elftype	@"ET_EXEC"


//--------------------- .note.nv.tkinfo           --------------------------
	.section	.note.nv.tkinfo,"",@"SHT_NOTE"
	.sectionflags	@"SHF_NOTE_NV_TKINFO"
	.tkinfo
        /*0018*/ 	.word	0x00000002
        /*0030*/ 	.string	""
        /*0030*/ 	.string	"ptxas"
        /*0030*/ 	.string	"Cuda compilation tools, release 13.0, V13.0.88"
        /*0030*/ 	.string	"Build cuda_13.0.r13.0/compiler.36424714_0"
        /*0030*/ 	.string	"-arch sm_100 -m 64 "



//--------------------- .note.nv.cuinfo           --------------------------
	.section	.note.nv.cuinfo,"",@"SHT_NOTE"
	.sectionflags	@"SHF_NOTE_NV_CUINFO"
        /*0018*/ 	.short	0x0002
        /*001a*/ 	.short	0x0064
        /*001c*/ 	.short	0x0082
	.zero		2


//--------------------- .nv.info                  --------------------------
	.section	.nv.info,"",@"SHT_CUDA_INFO"
	.align	4


	//----- nvinfo : EIATTR_REGCOUNT
	.align		4
        /*0000*/ 	.byte	0x04, 0x2f
        /*0002*/ 	.short	(.L_1 - .L_0)
	.align		4
.L_0:
        /*0004*/ 	.word	index@(PMatMulKernel)
        /*0008*/ 	.word	0x0000000e


	//----- nvinfo : EIATTR_FRAME_SIZE
	.align		4
.L_1:
        /*000c*/ 	.byte	0x04, 0x11
        /*000e*/ 	.short	(.L_3 - .L_2)
	.align		4
.L_2:
        /*0010*/ 	.word	index@(PMatMulKernel)
        /*0014*/ 	.word	0x00000000


	//----- nvinfo : EIATTR_MIN_STACK_SIZE
	.align		4
.L_3:
        /*0018*/ 	.byte	0x04, 0x12
        /*001a*/ 	.short	(.L_5 - .L_4)
	.align		4
.L_4:
        /*001c*/ 	.word	index@(PMatMulKernel)
        /*0020*/ 	.word	0x00000000
.L_5:


//--------------------- .nv.compat                --------------------------
	.section	.nv.compat,"",@"SHT_CUDA_COMPAT_INFO"
	.align	4
        /*0000*/ 	.byte	0x02, 0x09, 0x00, 0x00, 0x02, 0x02, 0x01, 0x00, 0x02, 0x05, 0x05, 0x00, 0x03, 0x07, 0x01, 0x01
        /*0010*/ 	.byte	0x02, 0x03, 0x00, 0x00, 0x02, 0x06, 0x01, 0x00, 0x04, 0x0b, 0x08, 0x00, 0x01, 0x00, 0x00, 0x00
        /*0020*/ 	.byte	0x00, 0x00, 0x00, 0x00


//--------------------- .nv.info.PMatMulKernel    --------------------------
	.section	.nv.info.PMatMulKernel,"",@"SHT_CUDA_INFO"
	.sectionflags	@""
	.align	4


	//----- nvinfo : EIATTR_CUDA_API_VERSION
	.align		4
        /*0000*/ 	.byte	0x04, 0x37
        /*0002*/ 	.short	(.L_7 - .L_6)
.L_6:
        /*0004*/ 	.word	0x00000082


	//----- nvinfo : EIATTR_KPARAM_INFO
	.align		4
.L_7:
        /*0008*/ 	.byte	0x04, 0x17
        /*000a*/ 	.short	(.L_9 - .L_8)
.L_8:
        /*000c*/ 	.word	0x00000000
        /*0010*/ 	.short	0x0004
        /*0012*/ 	.short	0x001c
        /*0014*/ 	.byte	0x00, 0xf0, 0x11, 0x00


	//----- nvinfo : EIATTR_KPARAM_INFO
	.align		4
.L_9:
        /*0018*/ 	.byte	0x04, 0x17
        /*001a*/ 	.short	(.L_11 - .L_10)
.L_10:
        /*001c*/ 	.word	0x00000000
        /*0020*/ 	.short	0x0003
        /*0022*/ 	.short	0x0018
        /*0024*/ 	.byte	0x00, 0xf0, 0x11, 0x00


	//----- nvinfo : EIATTR_KPARAM_INFO
	.align		4
.L_11:
        /*0028*/ 	.byte	0x04, 0x17
        /*002a*/ 	.short	(.L_13 - .L_12)
.L_12:
        /*002c*/ 	.word	0x00000000
        /*0030*/ 	.short	0x0002
        /*0032*/ 	.short	0x0010
        /*0034*/ 	.byte	0x00, 0xf5, 0x21, 0x00


	//----- nvinfo : EIATTR_KPARAM_INFO
	.align		4
.L_13:
        /*0038*/ 	.byte	0x04, 0x17
        /*003a*/ 	.short	(.L_15 - .L_14)
.L_14:
        /*003c*/ 	.word	0x00000000
        /*0040*/ 	.short	0x0001
        /*0042*/ 	.short	0x0008
        /*0044*/ 	.byte	0x00, 0xf5, 0x21, 0x00


	//----- nvinfo : EIATTR_KPARAM_INFO
	.align		4
.L_15:
        /*0048*/ 	.byte	0x04, 0x17
        /*004a*/ 	.short	(.L_17 - .L_16)
.L_16:
        /*004c*/ 	.word	0x00000000
        /*0050*/ 	.short	0x0000
        /*0052*/ 	.short	0x0000
        /*0054*/ 	.byte	0x00, 0xf5, 0x21, 0x00


	//----- nvinfo : EIATTR_SPARSE_MMA_MASK
	.align		4
.L_17:
        /*0058*/ 	.byte	0x03, 0x50
        /*005a*/ 	.short	0x0000


	//----- nvinfo : EIATTR_MAXREG_COUNT
	.align		4
        /*005c*/ 	.byte	0x03, 0x1b
        /*005e*/ 	.short	0x00ff


	//----- nvinfo : EIATTR_MERCURY_ISA_VERSION
	.align		4
        /*0060*/ 	.byte	0x03, 0x5f
        /*0062*/ 	.short	0x0101


	//----- nvinfo : EIATTR_VRC_CTA_INIT_COUNT
	.align		4
        /*0064*/ 	.byte	0x02, 0x4a
	.zero		1
	.zero		1


	//----- nvinfo : EIATTR_EXIT_INSTR_OFFSETS
	.align		4
        /*0068*/ 	.byte	0x04, 0x1c
        /*006a*/ 	.short	(.L_19 - .L_18)


	//   ....[0]....
.L_18:
        /*006c*/ 	.word	0x000000c0


	//   ....[1]....
        /*0070*/ 	.word	0x00000190


	//----- nvinfo : EIATTR_CBANK_PARAM_SIZE
	.align		4
.L_19:
        /*0074*/ 	.byte	0x03, 0x19
        /*0076*/ 	.short	0x0020


	//----- nvinfo : EIATTR_PARAM_CBANK
	.align		4
        /*0078*/ 	.byte	0x04, 0x0a
        /*007a*/ 	.short	(.L_21 - .L_20)
	.align		4
.L_20:
        /*007c*/ 	.word	index@(.nv.constant0.PMatMulKernel)
        /*0080*/ 	.short	0x0380
        /*0082*/ 	.short	0x0020


	//----- nvinfo : EIATTR_SW_WAR
	.align		4
.L_21:
        /*0084*/ 	.byte	0x04, 0x36
        /*0086*/ 	.short	(.L_23 - .L_22)
.L_22:
        /*0088*/ 	.word	0x00000008
.L_23:


//--------------------- .nv.callgraph             --------------------------
	.section	.nv.callgraph,"",@"SHT_CUDA_CALLGRAPH"
	.align	4
	.sectionentsize	8
	.align		4
        /*0000*/ 	.word	0x00000000
	.align		4
        /*0004*/ 	.word	0xffffffff
	.align		4
        /*0008*/ 	.word	0x00000000
	.align		4
        /*000c*/ 	.word	0xfffffffe
	.align		4
        /*0010*/ 	.word	0x00000000
	.align		4
        /*0014*/ 	.word	0xfffffffd
	.align		4
        /*0018*/ 	.word	0x00000000
	.align		4
        /*001c*/ 	.word	0xfffffffc


//--------------------- .text.PMatMulKernel       --------------------------
	.section	.text.PMatMulKernel,"ax",@progbits
	.align	128
        .global         PMatMulKernel
        .type           PMatMulKernel,@function
        .size           PMatMulKernel,(.L_x_1 - PMatMulKernel)
        .other          PMatMulKernel,@"STO_CUDA_ENTRY STV_DEFAULT"
PMatMulKernel:
.text.PMatMulKernel:
[----:B------:R-:W-:Y:S01]  /*0000*/  LDC R1, c[0x0][0x37c] ;  /* 0x0000df00ff017b82 */ /* 0x000fe20000000800 */
[----:B------:R-:W0:Y:S07]  /*0010*/  S2R R2, SR_TID.Y ;  /* 0x0000000000027919 */ /* 0x000e2e0000002200 */
[----:B------:R-:W1:Y:S01]  /*0020*/  LDC R0, c[0x0][0x360] ;  /* 0x0000d800ff007b82 */ /* 0x000e620000000800 */
[----:B------:R-:W2:Y:S01]  /*0030*/  LDCU.64 UR6, c[0x0][0x398] ;  /* 0x00007300ff0677ac */ /* 0x000ea20008000a00 */
[----:B------:R-:W1:Y:S06]  /*0040*/  S2R R3, SR_TID.X ;  /* 0x0000000000037919 */ /* 0x000e6c0000002100 */
[----:B------:R-:W0:Y:S08]  /*0050*/  S2UR UR5, SR_CTAID.Y ;  /* 0x00000000000579c3 */ /* 0x000e300000002600 */
[----:B------:R-:W0:Y:S08]  /*0060*/  LDC R7, c[0x0][0x364] ;  /* 0x0000d900ff077b82 */ /* 0x000e300000000800 */
[----:B------:R-:W1:Y:S01]  /*0070*/  S2UR UR4, SR_CTAID.X ;  /* 0x00000000000479c3 */ /* 0x000e620000002500 */
[----:B0-----:R-:W-:-:S05]  /*0080*/  IMAD R7, R7, UR5, R2 ;  /* 0x0000000507077c24 */ /* 0x001fca000f8e0202 */
[----:B--2---:R-:W-:Y:S01]  /*0090*/  ISETP.GE.AND P0, PT, R7, UR7, PT ;  /* 0x0000000707007c0c */ /* 0x004fe2000bf06270 */
[----:B-1----:R-:W-:-:S05]  /*00a0*/  IMAD R0, R0, UR4, R3 ;  /* 0x0000000400007c24 */ /* 0x002fca000f8e0203 */
[----:B------:R-:W-:-:S13]  /*00b0*/  ISETP.GE.OR P0, PT, R0, UR6, P0 ;  /* 0x0000000600007c0c */ /* 0x000fda0008706670 */
[----:B------:R-:W-:Y:S05]  /*00c0*/  @P0 EXIT ;  /* 0x000000000000094d */ /* 0x000fea0003800000 */
[----:B------:R-:W0:Y:S01]  /*00d0*/  LDC.64 R2, c[0x0][0x388] ;  /* 0x0000e200ff027b82 */ /* 0x000e220000000a00 */
[----:B------:R-:W1:Y:S01]  /*00e0*/  LDCU.64 UR4, c[0x0][0x358] ;  /* 0x00006b00ff0477ac */ /* 0x000e620008000a00 */
[----:B------:R-:W-:-:S06]  /*00f0*/  IMAD R11, R0, UR7, R7 ;  /* 0x00000007000b7c24 */ /* 0x000fcc000f8e0207 */
[----:B------:R-:W2:Y:S08]  /*0100*/  LDC.64 R4, c[0x0][0x390] ;  /* 0x0000e400ff047b82 */ /* 0x000eb00000000a00 */
[----:B------:R-:W3:Y:S01]  /*0110*/  LDC.64 R8, c[0x0][0x380] ;  /* 0x0000e000ff087b82 */ /* 0x000ee20000000a00 */
[----:B0-----:R-:W-:-:S06]  /*0120*/  IMAD.WIDE R2, R11, 0x8, R2 ;  /* 0x000000080b027825 */ /* 0x001fcc00078e0202 */
[----:B-1----:R-:W4:Y:S01]  /*0130*/  LDG.E.64 R2, desc[UR4][R2.64] ;  /* 0x0000000402027981 */ /* 0x002f22000c1e1b00 */
[----:B--2---:R-:W-:-:S06]  /*0140*/  IMAD.WIDE R4, R11, 0x8, R4 ;  /* 0x000000080b047825 */ /* 0x004fcc00078e0204 */
[----:B------:R-:W4:Y:S01]  /*0150*/  LDG.E.64 R4, desc[UR4][R4.64] ;  /* 0x0000000404047981 */ /* 0x000f22000c1e1b00 */
[----:B---3--:R-:W-:Y:S01]  /*0160*/  IMAD.WIDE R8, R11, 0x8, R8 ;  /* 0x000000080b087825 */ /* 0x008fe200078e0208 */
[----:B----4-:R-:W-:-:S07]  /*0170*/  DMUL R6, R2, R4 ;  /* 0x0000000402067228 */ /* 0x010fce0000000000 */
[----:B------:R-:W-:Y:S01]  /*0180*/  STG.E.64 desc[UR4][R8.64], R6 ;  /* 0x0000000608007986 */ /* 0x000fe2000c101b04 */
[----:B------:R-:W-:Y:S05]  /*0190*/  EXIT ;  /* 0x000000000000794d */ /* 0x000fea0003800000 */
.L_x_0:
[----:B------:R-:W-:-:S00]  /*01a0*/  BRA `(.L_x_0) ;  /* 0xfffffffc00fc7947 */ /* 0x000fc0000383ffff */
[----:B------:R-:W-:-:S00]  /*01b0*/  NOP ;  /* 0x0000000000007918 */ /* 0x000fc00000000000 */
        /* <DEDUP_REMOVED lines=12> */
.L_x_1:


//--------------------- .nv.shared.reserved.0     --------------------------
	.section	.nv.shared.reserved.0,"aw",@nobits
	.weak		__nv_reservedSMEM_offset_0_alias
	.size		__nv_reservedSMEM_offset_0_alias, 0, 64
	.other		__nv_reservedSMEM_offset_0_alias,@"STO_CUDA_RESERVED_SHARED STV_DEFAULT"
__nv_reservedSMEM_offset_0_alias:
	.zero		0
	.zero		64


//--------------------- .nv.constant0.PMatMulKernel --------------------------
	.section	.nv.constant0.PMatMulKernel,"a",@progbits
	.sectionflags	@""
	.align	4
.nv.constant0.PMatMulKernel:
	.zero		928


//--------------------- SYMBOLS --------------------------

	.type		.nv.reservedSmem.offset0,@object
	.size		.nv.reservedSmem.offset0,0x4
